//
// Generated by NVIDIA NVVM Compiler
//
// Compiler Build ID: CL-36424714
// Cuda compilation tools, release 13.0, V13.0.88
// Based on NVVM 20.0.0
//

.version 9.0
.target sm_100
.address_size 64

	// .globl	_Z15test_gpu_globalPjjj
// _ZZ15test_gpu_sharedPjjjE5tmp_0 has been demoted

.visible .entry _Z15test_gpu_globalPjjj(
	.param .u64 .ptr .align 1 _Z15test_gpu_globalPjjj_param_0,
	.param .u32 _Z15test_gpu_globalPjjj_param_1,
	.param .u32 _Z15test_gpu_globalPjjj_param_2
)
{
	.reg .pred 	%p<5>;
	.reg .b32 	%r<19>;
	.reg .b32 	%f<38>;
	.reg .b64 	%rd<9>;

	ld.param.u64 	%rd2, [_Z15test_gpu_globalPjjj_param_0];
	ld.param.u32 	%r4, [_Z15test_gpu_globalPjjj_param_1];
	mov.u32 	%r5, %ctaid.x;
	mov.u32 	%r6, %ntid.x;
	mov.u32 	%r7, %tid.x;
	mad.lo.s32 	%r1, %r5, %r6, %r7;
	setp.ge.u32 	%p1, %r1, %r4;
	@%p1 bra 	$L__BB0_4;
	cvta.to.global.u64 	%rd3, %rd2;
	setp.eq.s32 	%p2, %r1, 0;
	add.s32 	%r9, %r1, -1;
	selp.b32 	%r10, 8191, %r9, %p2;
	mul.wide.u32 	%rd4, %r10, 4;
	add.s64 	%rd5, %rd3, %rd4;
	ld.global.u32 	%r11, [%rd5];
	setp.lt.u32 	%p3, %r1, 8191;
	add.s32 	%r12, %r1, 1;
	selp.b32 	%r13, %r12, 0, %p3;
	mul.wide.u32 	%rd6, %r13, 4;
	add.s64 	%rd7, %rd3, %rd6;
	ld.global.u32 	%r14, [%rd7];
	add.s32 	%r15, %r14, %r11;
	cvt.rn.f32.u32 	%f5, %r15;
	mul.f32 	%f37, %f5, 0f3F000000;
	mul.wide.u32 	%rd8, %r1, 4;
	add.s64 	%rd1, %rd3, %rd8;
	ld.global.u32 	%r16, [%rd1];
	cvt.rn.f32.u32 	%f2, %r16;
	mov.b32 	%r18, 0;
$L__BB0_2:
	add.f32 	%f6, %f37, %f2;
	add.f32 	%f7, %f6, %f2;
	add.f32 	%f8, %f7, %f2;
	add.f32 	%f9, %f8, %f2;
	add.f32 	%f10, %f9, %f2;
	add.f32 	%f11, %f10, %f2;
	add.f32 	%f12, %f11, %f2;
	add.f32 	%f13, %f12, %f2;
	add.f32 	%f14, %f13, %f2;
	add.f32 	%f15, %f14, %f2;
	add.f32 	%f16, %f15, %f2;
	add.f32 	%f17, %f16, %f2;
	add.f32 	%f18, %f17, %f2;
	add.f32 	%f19, %f18, %f2;
	add.f32 	%f20, %f19, %f2;
	add.f32 	%f21, %f20, %f2;
	add.f32 	%f22, %f21, %f2;
	add.f32 	%f23, %f22, %f2;
	add.f32 	%f24, %f23, %f2;
	add.f32 	%f25, %f24, %f2;
	add.f32 	%f26, %f25, %f2;
	add.f32 	%f27, %f26, %f2;
	add.f32 	%f28, %f27, %f2;
	add.f32 	%f29, %f28, %f2;
	add.f32 	%f30, %f29, %f2;
	add.f32 	%f31, %f30, %f2;
	add.f32 	%f32, %f31, %f2;
	add.f32 	%f33, %f32, %f2;
	add.f32 	%f34, %f33, %f2;
	add.f32 	%f35, %f34, %f2;
	add.f32 	%f36, %f35, %f2;
	add.f32 	%f37, %f36, %f2;
	add.s32 	%r18, %r18, 32;
	setp.ne.s32 	%p4, %r18, 100000;
	@%p4 bra 	$L__BB0_2;
	cvt.rzi.u32.f32 	%r17, %f37;
	st.global.u32 	[%rd1], %r17;
	bar.sync 	0;
$L__BB0_4:
	ret;

}
	// .globl	_Z17test_gpu_registerPjjj
.visible .entry _Z17test_gpu_registerPjjj(
	.param .u64 .ptr .align 1 _Z17test_gpu_registerPjjj_param_0,
	.param .u32 _Z17test_gpu_registerPjjj_param_1,
	.param .u32 _Z17test_gpu_registerPjjj_param_2
)
{
	.reg .pred 	%p<5>;
	.reg .b32 	%r<18>;
	.reg .b32 	%f<37>;
	.reg .b64 	%rd<9>;

	ld.param.u64 	%rd2, [_Z17test_gpu_registerPjjj_param_0];
	ld.param.u32 	%r4, [_Z17test_gpu_registerPjjj_param_1];
	cvta.to.global.u64 	%rd1, %rd2;
	mov.u32 	%r5, %ctaid.x;
	mov.u32 	%r6, %ntid.x;
	mov.u32 	%r7, %tid.x;
	mad.lo.s32 	%r1, %r5, %r6, %r7;
	setp.ge.u32 	%p1, %r1, %r4;
	@%p1 bra 	$L__BB1_4;
	setp.eq.s32 	%p2, %r1, 0;
	add.s32 	%r9, %r1, -1;
	selp.b32 	%r10, 8191, %r9, %p2;
	mul.wide.u32 	%rd3, %r10, 4;
	add.s64 	%rd4, %rd1, %rd3;
	ld.global.u32 	%r11, [%rd4];
	setp.lt.u32 	%p3, %r1, 8191;
	add.s32 	%r12, %r1, 1;
	selp.b32 	%r13, %r12, 0, %p3;
	mul.wide.u32 	%rd5, %r13, 4;
	add.s64 	%rd6, %rd1, %rd5;
	ld.global.u32 	%r14, [%rd6];
	add.s32 	%r15, %r14, %r11;
	cvt.rn.f32.u32 	%f4, %r15;
	mul.f32 	%f36, %f4, 0f3F000000;
	mov.b32 	%r17, 0;
$L__BB1_2:
	add.f32 	%f5, %f36, %f36;
	add.f32 	%f6, %f5, %f5;
	add.f32 	%f7, %f6, %f6;
	add.f32 	%f8, %f7, %f7;
	add.f32 	%f9, %f8, %f8;
	add.f32 	%f10, %f9, %f9;
	add.f32 	%f11, %f10, %f10;
	add.f32 	%f12, %f11, %f11;
	add.f32 	%f13, %f12, %f12;
	add.f32 	%f14, %f13, %f13;
	add.f32 	%f15, %f14, %f14;
	add.f32 	%f16, %f15, %f15;
	add.f32 	%f17, %f16, %f16;
	add.f32 	%f18, %f17, %f17;
	add.f32 	%f19, %f18, %f18;
	add.f32 	%f20, %f19, %f19;
	add.f32 	%f21, %f20, %f20;
	add.f32 	%f22, %f21, %f21;
	add.f32 	%f23, %f22, %f22;
	add.f32 	%f24, %f23, %f23;
	add.f32 	%f25, %f24, %f24;
	add.f32 	%f26, %f25, %f25;
	add.f32 	%f27, %f26, %f26;
	add.f32 	%f28, %f27, %f27;
	add.f32 	%f29, %f28, %f28;
	add.f32 	%f30, %f29, %f29;
	add.f32 	%f31, %f30, %f30;
	add.f32 	%f32, %f31, %f31;
	add.f32 	%f33, %f32, %f32;
	add.f32 	%f34, %f33, %f33;
	add.f32 	%f35, %f34, %f34;
	add.f32 	%f36, %f35, %f35;
	add.s32 	%r17, %r17, 32;
	setp.ne.s32 	%p4, %r17, 100000;
	@%p4 bra 	$L__BB1_2;
	cvt.rzi.u32.f32 	%r16, %f36;
	mul.wide.u32 	%rd7, %r1, 4;
	add.s64 	%rd8, %rd1, %rd7;
	st.global.u32 	[%rd8], %r16;
	bar.sync 	0;
$L__BB1_4:
	ret;

}
	// .globl	_Z15test_gpu_sharedPjjj
.visible .entry _Z15test_gpu_sharedPjjj(
	.param .u64 .ptr .align 1 _Z15test_gpu_sharedPjjj_param_0,
	.param .u32 _Z15test_gpu_sharedPjjj_param_1,
	.param .u32 _Z15test_gpu_sharedPjjj_param_2
)
{
	.reg .pred 	%p<5>;
	.reg .b32 	%r<22>;
	.reg .b32 	%f<39>;
	.reg .b64 	%rd<9>;
	// demoted variable
	.shared .align 4 .b8 _ZZ15test_gpu_sharedPjjjE5tmp_0[32768];
	ld.param.u64 	%rd2, [_Z15test_gpu_sharedPjjj_param_0];
	ld.param.u32 	%r4, [_Z15test_gpu_sharedPjjj_param_1];
	cvta.to.global.u64 	%rd1, %rd2;
	mov.u32 	%r5, %ctaid.x;
	mov.u32 	%r6, %ntid.x;
	mov.u32 	%r7, %tid.x;
	mad.lo.s32 	%r1, %r5, %r6, %r7;
	setp.ge.u32 	%p1, %r1, %r4;
	@%p1 bra 	$L__BB2_4;
	setp.eq.s32 	%p2, %r1, 0;
	add.s32 	%r9, %r1, -1;
	selp.b32 	%r10, 8191, %r9, %p2;
	mul.wide.u32 	%rd3, %r10, 4;
	add.s64 	%rd4, %rd1, %rd3;
	ld.global.u32 	%r11, [%rd4];
	setp.lt.u32 	%p3, %r1, 8191;
	add.s32 	%r12, %r1, 1;
	selp.b32 	%r13, %r12, 0, %p3;
	mul.wide.u32 	%rd5, %r13, 4;
	add.s64 	%rd6, %rd1, %rd5;
	ld.global.u32 	%r14, [%rd6];
	add.s32 	%r15, %r14, %r11;
	cvt.rn.f32.u32 	%f5, %r15;
	mul.f32 	%f6, %f5, 0f3F000000;
	cvt.rzi.u32.f32 	%r16, %f6;
	shl.b32 	%r17, %r1, 2;
	mov.u32 	%r18, _ZZ15test_gpu_sharedPjjjE5tmp_0;
	add.s32 	%r19, %r18, %r17;
	st.shared.u32 	[%r19], %r16;
	cvt.rn.f32.u32 	%f1, %r16;
	mov.b32 	%r21, 0;
$L__BB2_2:
	add.f32 	%f7, %f38, %f1;
	add.f32 	%f8, %f7, %f1;
	add.f32 	%f9, %f8, %f1;
	add.f32 	%f10, %f9, %f1;
	add.f32 	%f11, %f10, %f1;
	add.f32 	%f12, %f11, %f1;
	add.f32 	%f13, %f12, %f1;
	add.f32 	%f14, %f13, %f1;
	add.f32 	%f15, %f14, %f1;
	add.f32 	%f16, %f15, %f1;
	add.f32 	%f17, %f16, %f1;
	add.f32 	%f18, %f17, %f1;
	add.f32 	%f19, %f18, %f1;
	add.f32 	%f20, %f19, %f1;
	add.f32 	%f21, %f20, %f1;
	add.f32 	%f22, %f21, %f1;
	add.f32 	%f23, %f22, %f1;
	add.f32 	%f24, %f23, %f1;
	add.f32 	%f25, %f24, %f1;
	add.f32 	%f26, %f25, %f1;
	add.f32 	%f27, %f26, %f1;
	add.f32 	%f28, %f27, %f1;
	add.f32 	%f29, %f28, %f1;
	add.f32 	%f30, %f29, %f1;
	add.f32 	%f31, %f30, %f1;
	add.f32 	%f32, %f31, %f1;
	add.f32 	%f33, %f32, %f1;
	add.f32 	%f34, %f33, %f1;
	add.f32 	%f35, %f34, %f1;
	add.f32 	%f36, %f35, %f1;
	add.f32 	%f37, %f36, %f1;
	add.f32 	%f38, %f37, %f1;
	add.s32 	%r21, %r21, 32;
	setp.ne.s32 	%p4, %r21, 100000;
	@%p4 bra 	$L__BB2_2;
	cvt.rzi.u32.f32 	%r20, %f38;
	mul.wide.u32 	%rd7, %r1, 4;
	add.s64 	%rd8, %rd1, %rd7;
	st.global.u32 	[%rd8], %r20;
	bar.sync 	0;
$L__BB2_4:
	ret;

}


// ===== COMPILED SASS (sm_100) =====

	.target	sm_100

	.elftype	@"ET_EXEC"


//--------------------- .note.nv.tkinfo           --------------------------
	.section	.note.nv.tkinfo,"",@"SHT_NOTE"
	.sectionflags	@"SHF_NOTE_NV_TKINFO"
	.tkinfo
        /*0018*/ 	.word	0x00000002
        /*0030*/ 	.string	""
        /*0030*/ 	.string	"ptxas"
        /*0030*/ 	.string	"Cuda compilation tools, release 13.0, V13.0.88"
        /*0030*/ 	.string	"Build cuda_13.0.r13.0/compiler.36424714_0"
        /*0030*/ 	.string	"-arch sm_100 -m 64 "



//--------------------- .note.nv.cuinfo           --------------------------
	.section	.note.nv.cuinfo,"",@"SHT_NOTE"
	.sectionflags	@"SHF_NOTE_NV_CUINFO"
        /*0018*/ 	.short	0x0002
        /*001a*/ 	.short	0x0064
        /*001c*/ 	.short	0x0082
	.zero		2


//--------------------- .nv.info                  --------------------------
	.section	.nv.info,"",@"SHT_CUDA_INFO"
	.align	4


	//----- nvinfo : EIATTR_REGCOUNT
	.align		4
        /*0000*/ 	.byte	0x04, 0x2f
        /*0002*/ 	.short	(.L_1 - .L_0)
	.align		4
.L_0:
        /*0004*/ 	.word	index@(_Z15test_gpu_globalPjjj)
        /*0008*/ 	.word	0x0000000c


	//----- nvinfo : EIATTR_FRAME_SIZE
	.align		4
.L_1:
        /*000c*/ 	.byte	0x04, 0x11
        /*000e*/ 	.short	(.L_3 - .L_2)
	.align		4
.L_2:
        /*0010*/ 	.word	index@(_Z15test_gpu_globalPjjj)
        /*0014*/ 	.word	0x00000000


	//----- nvinfo : EIATTR_REGCOUNT
	.align		4
.L_3:
        /*0018*/ 	.byte	0x04, 0x2f
        /*001a*/ 	.short	(.L_5 - .L_4)
	.align		4
.L_4:
        /*001c*/ 	.word	index@(_Z17test_gpu_registerPjjj)
        /*0020*/ 	.word	0x0000000c


	//----- nvinfo : EIATTR_FRAME_SIZE
	.align		4
.L_5:
        /*0024*/ 	.byte	0x04, 0x11
        /*0026*/ 	.short	(.L_7 - .L_6)
	.align		4
.L_6:
        /*0028*/ 	.word	index@(_Z17test_gpu_registerPjjj)
        /*002c*/ 	.word	0x00000000


	//----- nvinfo : EIATTR_REGCOUNT
	.align		4
.L_7:
        /*0030*/ 	.byte	0x04, 0x2f
        /*0032*/ 	.short	(.L_9 - .L_8)
	.align		4
.L_8:
        /*0034*/ 	.word	index@(_Z15test_gpu_sharedPjjj)
        /*0038*/ 	.word	0x0000000e


	//----- nvinfo : EIATTR_FRAME_SIZE
	.align		4
.L_9:
        /*003c*/ 	.byte	0x04, 0x11
        /*003e*/ 	.short	(.L_11 - .L_10)
	.align		4
.L_10:
        /*0040*/ 	.word	index@(_Z15test_gpu_sharedPjjj)
        /*0044*/ 	.word	0x00000000


	//----- nvinfo : EIATTR_MIN_STACK_SIZE
	.align		4
.L_11:
        /*0048*/ 	.byte	0x04, 0x12
        /*004a*/ 	.short	(.L_13 - .L_12)
	.align		4
.L_12:
        /*004c*/ 	.word	index@(_Z15test_gpu_sharedPjjj)
        /*0050*/ 	.word	0x00000000


	//----- nvinfo : EIATTR_MIN_STACK_SIZE
	.align		4
.L_13:
        /*0054*/ 	.byte	0x04, 0x12
        /*0056*/ 	.short	(.L_15 - .L_14)
	.align		4
.L_14:
        /*0058*/ 	.word	index@(_Z17test_gpu_registerPjjj)
        /*005c*/ 	.word	0x00000000


	//----- nvinfo : EIATTR_MIN_STACK_SIZE
	.align		4
.L_15:
        /*0060*/ 	.byte	0x04, 0x12
        /*0062*/ 	.short	(.L_17 - .L_16)
	.align		4
.L_16:
        /*0064*/ 	.word	index@(_Z15test_gpu_globalPjjj)
        /*0068*/ 	.word	0x00000000
.L_17:


//--------------------- .nv.compat                --------------------------
	.section	.nv.compat,"",@"SHT_CUDA_COMPAT_INFO"
	.align	4
        /*0000*/ 	.byte	0x02, 0x09, 0x00, 0x00, 0x02, 0x02, 0x01, 0x00, 0x02, 0x05, 0x05, 0x00, 0x03, 0x07, 0x01, 0x01
        /*0010*/ 	.byte	0x02, 0x03, 0x00, 0x00, 0x02, 0x06, 0x01, 0x00, 0x04, 0x0b, 0x08, 0x00, 0x09, 0x00, 0x00, 0x00
        /*0020*/ 	.byte	0x00, 0x00, 0x00, 0x00


//--------------------- .nv.info._Z15test_gpu_sharedPjjj --------------------------
	.section	.nv.info._Z15test_gpu_sharedPjjj,"",@"SHT_CUDA_INFO"
	.sectionflags	@""
	.align	4


	//----- nvinfo : EIATTR_CUDA_API_VERSION
	.align		4
        /*0000*/ 	.byte	0x04, 0x37
        /*0002*/ 	.short	(.L_19 - .L_18)
.L_18:
        /*0004*/ 	.word	0x00000082


	//----- nvinfo : EIATTR_KPARAM_INFO
	.align		4
.L_19:
        /*0008*/ 	.byte	0x04, 0x17
        /*000a*/ 	.short	(.L_21 - .L_20)
.L_20:
        /*000c*/ 	.word	0x00000000
        /*0010*/ 	.short	0x0002
        /*0012*/ 	.short	0x000c
        /*0014*/ 	.byte	0x00, 0xf0, 0x11, 0x00


	//----- nvinfo : EIATTR_KPARAM_INFO
	.align		4
.L_21:
        /*0018*/ 	.byte	0x04, 0x17
        /*001a*/ 	.short	(.L_23 - .L_22)
.L_22:
        /*001c*/ 	.word	0x00000000
        /*0020*/ 	.short	0x0001
        /*0022*/ 	.short	0x0008
        /*0024*/ 	.byte	0x00, 0xf0, 0x11, 0x00


	//----- nvinfo : EIATTR_KPARAM_INFO
	.align		4
.L_23:
        /*0028*/ 	.byte	0x04, 0x17
        /*002a*/ 	.short	(.L_25 - .L_24)
.L_24:
        /*002c*/ 	.word	0x00000000
        /*0030*/ 	.short	0x0000
        /*0032*/ 	.short	0x0000
        /*0034*/ 	.byte	0x00, 0xf5, 0x21, 0x00


	//----- nvinfo : EIATTR_SPARSE_MMA_MASK
	.align		4
.L_25:
        /*0038*/ 	.byte	0x03, 0x50
        /*003a*/ 	.short	0x0000


	//----- nvinfo : EIATTR_MAXREG_COUNT
	.align		4
        /*003c*/ 	.byte	0x03, 0x1b
        /*003e*/ 	.short	0x00ff


	//----- nvinfo : EIATTR_NUM_BARRIERS
	.align		4
        /*0040*/ 	.byte	0x02, 0x4c
        /*0042*/ 	.byte	0x01
	.zero		1


	//----- nvinfo : EIATTR_MERCURY_ISA_VERSION
	.align		4
        /*0044*/ 	.byte	0x03, 0x5f
        /*0046*/ 	.short	0x0101


	//----- nvinfo : EIATTR_VRC_CTA_INIT_COUNT
	.align		4
        /*0048*/ 	.byte	0x02, 0x4a
	.zero		1
	.zero		1


	//----- nvinfo : EIATTR_EXIT_INSTR_OFFSETS
	.align		4
        /*004c*/ 	.byte	0x04, 0x1c
        /*004e*/ 	.short	(.L_27 - .L_26)


	//   ....[0]....
.L_26:
        /*0050*/ 	.word	0x00000070


	//   ....[1]....
        /*0054*/ 	.word	0x00001660


	//----- nvinfo : EIATTR_CBANK_PARAM_SIZE
	.align		4
.L_27:
        /*0058*/ 	.byte	0x03, 0x19
        /*005a*/ 	.short	0x0010


	//----- nvinfo : EIATTR_PARAM_CBANK
	.align		4
        /*005c*/ 	.byte	0x04, 0x0a
        /*005e*/ 	.short	(.L_29 - .L_28)
	.align		4
.L_28:
        /*0060*/ 	.word	index@(.nv.constant0._Z15test_gpu_sharedPjjj)
        /*0064*/ 	.short	0x0380
        /*0066*/ 	.short	0x0010


	//----- nvinfo : EIATTR_SW_WAR
	.align		4
.L_29:
        /*0068*/ 	.byte	0x04, 0x36
        /*006a*/ 	.short	(.L_31 - .L_30)
.L_30:
        /*006c*/ 	.word	0x00000008
.L_31:


//--------------------- .nv.info._Z17test_gpu_registerPjjj --------------------------
	.section	.nv.info._Z17test_gpu_registerPjjj,"",@"SHT_CUDA_INFO"
	.sectionflags	@""
	.align	4


	//----- nvinfo : EIATTR_CUDA_API_VERSION
	.align		4
        /*0000*/ 	.byte	0x04, 0x37
        /*0002*/ 	.short	(.L_33 - .L_32)
.L_32:
        /*0004*/ 	.word	0x00000082


	//----- nvinfo : EIATTR_KPARAM_INFO
	.align		4
.L_33:
        /*0008*/ 	.byte	0x04, 0x17
        /*000a*/ 	.short	(.L_35 - .L_34)
.L_34:
        /*000c*/ 	.word	0x00000000
        /*0010*/ 	.short	0x0002
        /*0012*/ 	.short	0x000c
        /*0014*/ 	.byte	0x00, 0xf0, 0x11, 0x00


	//----- nvinfo : EIATTR_KPARAM_INFO
	.align		4
.L_35:
        /*0018*/ 	.byte	0x04, 0x17
        /*001a*/ 	.short	(.L_37 - .L_36)
.L_36:
        /*001c*/ 	.word	0x00000000
        /*0020*/ 	.short	0x0001
        /*0022*/ 	.short	0x0008
        /*0024*/ 	.byte	0x00, 0xf0, 0x11, 0x00


	//----- nvinfo : EIATTR_KPARAM_INFO
	.align		4
.L_37:
        /*0028*/ 	.byte	0x04, 0x17
        /*002a*/ 	.short	(.L_39 - .L_38)
.L_38:
        /*002c*/ 	.word	0x00000000
        /*0030*/ 	.short	0x0000
        /*0032*/ 	.short	0x0000
        /*0034*/ 	.byte	0x00, 0xf5, 0x21, 0x00


	//----- nvinfo : EIATTR_SPARSE_MMA_MASK
	.align		4
.L_39:
        /*0038*/ 	.byte	0x03, 0x50
        /*003a*/ 	.short	0x0000


	//----- nvinfo : EIATTR_MAXREG_COUNT
	.align		4
        /*003c*/ 	.byte	0x03, 0x1b
        /*003e*/ 	.short	0x00ff


	//----- nvinfo : EIATTR_NUM_BARRIERS
	.align		4
        /*0040*/ 	.byte	0x02, 0x4c
        /*0042*/ 	.byte	0x01
	.zero		1


	//----- nvinfo : EIATTR_MERCURY_ISA_VERSION
	.align		4
        /*0044*/ 	.byte	0x03, 0x5f
        /*0046*/ 	.short	0x0101


	//----- nvinfo : EIATTR_VRC_CTA_INIT_COUNT
	.align		4
        /*0048*/ 	.byte	0x02, 0x4a
	.zero		1
	.zero		1


	//----- nvinfo : EIATTR_EXIT_INSTR_OFFSETS
	.align		4
        /*004c*/ 	.byte	0x04, 0x1c
        /*004e*/ 	.short	(.L_41 - .L_40)


	//   ....[0]....
.L_40:
        /*0050*/ 	.word	0x00000070


	//   ....[1]....
        /*0054*/ 	.word	0x000015f0


	//----- nvinfo : EIATTR_CBANK_PARAM_SIZE
	.align		4
.L_41:
        /*0058*/ 	.byte	0x03, 0x19
        /*005a*/ 	.short	0x0010


	//----- nvinfo : EIATTR_PARAM_CBANK
	.align		4
        /*005c*/ 	.byte	0x04, 0x0a
        /*005e*/ 	.short	(.L_43 - .L_42)
	.align		4
.L_42:
        /*0060*/ 	.word	index@(.nv.constant0._Z17test_gpu_registerPjjj)
        /*0064*/ 	.short	0x0380
        /*0066*/ 	.short	0x0010


	//----- nvinfo : EIATTR_SW_WAR
	.align		4
.L_43:
        /*0068*/ 	.byte	0x04, 0x36
        /*006a*/ 	.short	(.L_45 - .L_44)
.L_44:
        /*006c*/ 	.word	0x00000008
.L_45:


//--------------------- .nv.info._Z15test_gpu_globalPjjj --------------------------
	.section	.nv.info._Z15test_gpu_globalPjjj,"",@"SHT_CUDA_INFO"
	.sectionflags	@""
	.align	4


	//----- nvinfo : EIATTR_CUDA_API_VERSION
	.align		4
        /*0000*/ 	.byte	0x04, 0x37
        /*0002*/ 	.short	(.L_47 - .L_46)
.L_46:
        /*0004*/ 	.word	0x00000082


	//----- nvinfo : EIATTR_KPARAM_INFO
	.align		4
.L_47:
        /*0008*/ 	.byte	0x04, 0x17
        /*000a*/ 	.short	(.L_49 - .L_48)
.L_48:
        /*000c*/ 	.word	0x00000000
        /*0010*/ 	.short	0x0002
        /*0012*/ 	.short	0x000c
        /*0014*/ 	.byte	0x00, 0xf0, 0x11, 0x00


	//----- nvinfo : EIATTR_KPARAM_INFO
	.align		4
.L_49:
        /*0018*/ 	.byte	0x04, 0x17
        /*001a*/ 	.short	(.L_51 - .L_50)
.L_50:
        /*001c*/ 	.word	0x00000000
        /*0020*/ 	.short	0x0001
        /*0022*/ 	.short	0x0008
        /*0024*/ 	.byte	0x00, 0xf0, 0x11, 0x00


	//----- nvinfo : EIATTR_KPARAM_INFO
	.align		4
.L_51:
        /*0028*/ 	.byte	0x04, 0x17
        /*002a*/ 	.short	(.L_53 - .L_52)
.L_52:
        /*002c*/ 	.word	0x00000000
        /*0030*/ 	.short	0x0000
        /*0032*/ 	.short	0x0000
        /*0034*/ 	.byte	0x00, 0xf5, 0x21, 0x00


	//----- nvinfo : EIATTR_SPARSE_MMA_MASK
	.align		4
.L_53:
        /*0038*/ 	.byte	0x03, 0x50
        /*003a*/ 	.short	0x0000


	//----- nvinfo : EIATTR_MAXREG_COUNT
	.align		4
        /*003c*/ 	.byte	0x03, 0x1b
        /*003e*/ 	.short	0x00ff


	//----- nvinfo : EIATTR_NUM_BARRIERS
	.align		4
        /*0040*/ 	.byte	0x02, 0x4c
        /*0042*/ 	.byte	0x01
	.zero		1


	//----- nvinfo : EIATTR_MERCURY_ISA_VERSION
	.align		4
        /*0044*/ 	.byte	0x03, 0x5f
        /*0046*/ 	.short	0x0101


	//----- nvinfo : EIATTR_VRC_CTA_INIT_COUNT
	.align		4
        /*0048*/ 	.byte	0x02, 0x4a
	.zero		1
	.zero		1


	//----- nvinfo : EIATTR_EXIT_INSTR_OFFSETS
	.align		4
        /*004c*/ 	.byte	0x04, 0x1c
        /*004e*/ 	.short	(.L_55 - .L_54)


	//   ....[0]....
.L_54:
        /*0050*/ 	.word	0x00000070


	//   ....[1]....
        /*0054*/ 	.word	0x00001600


	//----- nvinfo : EIATTR_CBANK_PARAM_SIZE
	.align		4
.L_55:
        /*0058*/ 	.byte	0x03, 0x19
        /*005a*/ 	.short	0x0010


	//----- nvinfo : EIATTR_PARAM_CBANK
	.align		4
        /*005c*/ 	.byte	0x04, 0x0a
        /*005e*/ 	.short	(.L_57 - .L_56)
	.align		4
.L_56:
        /*0060*/ 	.word	index@(.nv.constant0._Z15test_gpu_globalPjjj)
        /*0064*/ 	.short	0x0380
        /*0066*/ 	.short	0x0010


	//----- nvinfo : EIATTR_SW_WAR
	.align		4
.L_57:
        /*0068*/ 	.byte	0x04, 0x36
        /*006a*/ 	.short	(.L_59 - .L_58)
.L_58:
        /*006c*/ 	.word	0x00000008
.L_59:


//--------------------- .nv.callgraph             --------------------------
	.section	.nv.callgraph,"",@"SHT_CUDA_CALLGRAPH"
	.align	4
	.sectionentsize	8
	.align		4
        /*0000*/ 	.word	0x00000000
	.align		4
        /*0004*/ 	.word	0xffffffff
	.align		4
        /*0008*/ 	.word	0x00000000
	.align		4
        /*000c*/ 	.word	0xfffffffe
	.align		4
        /*0010*/ 	.word	0x00000000
	.align		4
        /*0014*/ 	.word	0xfffffffd
	.align		4
        /*0018*/ 	.word	0x00000000
	.align		4
        /*001c*/ 	.word	0xfffffffc


//--------------------- .text._Z15test_gpu_sharedPjjj --------------------------
	.section	.text._Z15test_gpu_sharedPjjj,"ax",@progbits
	.align	128
        .global         _Z15test_gpu_sharedPjjj
        .type           _Z15test_gpu_sharedPjjj,@function
        .size           _Z15test_gpu_sharedPjjj,(.L_x_6 - _Z15test_gpu_sharedPjjj)
        .other          _Z15test_gpu_sharedPjjj,@"STO_CUDA_ENTRY STV_DEFAULT"
_Z15test_gpu_sharedPjjj:
.text._Z15test_gpu_sharedPjjj:
[----:B------:R-:W-:Y:S01]  /*0000*/  LDC R1, c[0x0][0x37c] ;  /* 0x0000df00ff017b82 */ /* 0x000fe20000000800 */
[----:B------:R-:W0:Y:S07]  /*0010*/  S2R R0, SR_TID.X ;  /* 0x0000000000007919 */ /* 0x000e2e0000002100 */
[----:B------:R-:W0:Y:S01]  /*0020*/  S2UR UR4, SR_CTAID.X ;  /* 0x00000000000479c3 */ /* 0x000e220000002500 */
[----:B------:R-:W1:Y:S07]  /*0030*/  LDCU UR5, c[0x0][0x388] ;  /* 0x00007100ff0577ac */ /* 0x000e6e0008000800 */
[----:B------:R-:W0:Y:S02]  /*0040*/  LDC R5, c[0x0][0x360] ;  /* 0x0000d800ff057b82 */ /* 0x000e240000000800 */
[----:B0-----:R-:W-:-:S05]  /*0050*/  IMAD R5, R5, UR4, R0 ;  /* 0x0000000405057c24 */ /* 0x001fca000f8e0200 */
[----:B-1----:R-:W-:-:S13]  /*0060*/  ISETP.GE.U32.AND P0, PT, R5, UR5, PT ;  /* 0x0000000505007c0c */ /* 0x002fda000bf06070 */
[----:B------:R-:W-:Y:S05]  /*0070*/  @P0 EXIT ;  /* 0x000000000000094d */ /* 0x000fea0003800000 */
[----:B------:R-:W0:Y:S01]  /*0080*/  LDC.64 R2, c[0x0][0x380] ;  /* 0x0000e000ff027b82 */ /* 0x000e220000000a00 */
[----:B------:R-:W1:Y:S01]  /*0090*/  LDCU.64 UR6, c[0x0][0x358] ;  /* 0x00006b00ff0677ac */ /* 0x000e620008000a00 */
[C---:B------:R-:W-:Y:S02]  /*00a0*/  ISETP.NE.AND P0, PT, R5.reuse, RZ, PT ;  /* 0x000000ff0500720c */ /* 0x040fe40003f05270 */
[C---:B------:R-:W-:Y:S02]  /*00b0*/  ISETP.GE.U32.AND P1, PT, R5.reuse, 0x1fff, PT ;  /* 0x00001fff0500780c */ /* 0x040fe40003f26070 */
[C---:B------:R-:W-:Y:S02]  /*00c0*/  IADD3 R0, PT, PT, R5.reuse, -0x1, RZ ;  /* 0xffffffff05007810 */ /* 0x040fe40007ffe0ff */
[----:B------:R-:W-:Y:S02]  /*00d0*/  IADD3 R4, PT, PT, R5, 0x1, RZ ;  /* 0x0000000105047810 */ /* 0x000fe40007ffe0ff */
[----:B------:R-:W-:-:S02]  /*00e0*/  SEL R7, R0, 0x1fff, P0 ;  /* 0x00001fff00077807 */ /* 0x000fc40000000000 */
[----:B------:R-:W-:-:S03]  /*00f0*/  SEL R9, R4, RZ, !P1 ;  /* 0x000000ff04097207 */ /* 0x000fc60004800000 */
[----:B0-----:R-:W-:-:S04]  /*0100*/  IMAD.WIDE.U32 R6, R7, 0x4, R2 ;  /* 0x0000000407067825 */ /* 0x001fc800078e0002 */
[----:B------:R-:W-:Y:S02]  /*0110*/  IMAD.WIDE.U32 R8, R9, 0x4, R2 ;  /* 0x0000000409087825 */ /* 0x000fe400078e0002 */
[----:B-1----:R0:W2:Y:S04]  /*0120*/  LDG.E R6, desc[UR6][R6.64] ;  /* 0x0000000606067981 */ /* 0x0020a8000c1e1900 */
[----:B------:R-:W2:Y:S01]  /*0130*/  LDG.E R9, desc[UR6][R8.64] ;  /* 0x0000000608097981 */ /* 0x000ea2000c1e1900 */
[----:B------:R-:W1:Y:S01]  /*0140*/  S2UR UR5, SR_CgaCtaId ;  /* 0x00000000000579c3 */ /* 0x000e620000008800 */
[----:B------:R-:W-:Y:S02]  /*0150*/  UMOV UR4, 0x400 ;  /* 0x0000040000047882 */ /* 0x000fe40000000000 */
[----:B-1----:R-:W-:-:S06]  /*0160*/  ULEA UR4, UR5, UR4, 0x18 ;  /* 0x0000000405047291 */ /* 0x002fcc000f8ec0ff */
[----:B0-----:R-:W-:Y:S01]  /*0170*/  LEA R7, R5, UR4, 0x2 ;  /* 0x0000000405077c11 */ /* 0x001fe2000f8e10ff */
[----:B------:R-:W-:Y:S01]  /*0180*/  UMOV UR4, 0x60 ;  /* 0x0000006000047882 */ /* 0x000fe20000000000 */
[----:B--2---:R-:W-:-:S04]  /*0190*/  IADD3 R0, PT, PT, R6, R9, RZ ;  /* 0x0000000906007210 */ /* 0x004fc80007ffe0ff */
[----:B------:R-:W-:-:S05]  /*01a0*/  I2FP.F32.U32 R0, R0 ;  /* 0x0000000000007245 */ /* 0x000fca0000201000 */
[----:B------:R-:W-:-:S06]  /*01b0*/  FMUL R4, R0, 0.5 ;  /* 0x3f00000000047820 */ /* 0x000fcc0000400000 */
[----:B------:R-:W0:Y:S02]  /*01c0*/  F2I.U32.TRUNC.NTZ R4, R4 ;  /* 0x0000000400047305 */ /* 0x000e24000020f000 */
[----:B0-----:R-:W-:Y:S01]  /*01d0*/  I2FP.F32.U32 R0, R4 ;  /* 0x0000000400007245 */ /* 0x001fe20000201000 */
[----:B------:R0:W-:Y:S04]  /*01e0*/  STS [R7], R4 ;  /* 0x0000000407007388 */ /* 0x0001e80000000800 */
[----:B------:R-:W-:-:S04]  /*01f0*/  FADD R11, R0, R11 ;  /* 0x0000000b000b7221 */ /* 0x000fc80000000000 */
        /* <DEDUP_REMOVED lines=94> */
[----:B0-----:R-:W-:-:S07]  /*07e0*/  FADD R9, R0, R11 ;  /* 0x0000000b00097221 */ /* 0x001fce0000000000 */
.L_x_0:
[----:B------:R-:W-:Y:S01]  /*07f0*/  FADD R9, R0, R9 ;  /* 0x0000000900097221 */ /* 0x000fe20000000000 */
[----:B------:R-:W-:-:S03]  /*0800*/  UIADD3 UR4, UPT, UPT, UR4, 0xe0, URZ ;  /* 0x000000e004047890 */ /* 0x000fc6000fffe0ff */
[----:B------:R-:W-:Y:S01]  /*0810*/  FADD R9, R0, R9 ;  /* 0x0000000900097221 */ /* 0x000fe20000000000 */
[----:B------:R-:W-:-:S03]  /*0820*/  UISETP.NE.AND UP0, UPT, UR4, 0x186a0, UPT ;  /* 0x000186a00400788c */ /* 0x000fc6000bf05270 */
        /* <DEDUP_REMOVED lines=221> */
[----:B------:R-:W-:Y:S01]  /*1600*/  FADD R9, R0, R7 ;  /* 0x0000000700097221 */ /* 0x000fe20000000000 */
[----:B------:R-:W-:Y:S06]  /*1610*/  BRA.U UP0, `(.L_x_0) ;  /* 0xfffffff100747547 */ /* 0x000fec000b83ffff */
[----:B------:R-:W0:Y:S01]  /*1620*/  F2I.U32.TRUNC.NTZ R9, R9 ;  /* 0x0000000900097305 */ /* 0x000e22000020f000 */
[----:B------:R-:W-:-:S05]  /*1630*/  IMAD.WIDE.U32 R2, R5, 0x4, R2 ;  /* 0x0000000405027825 */ /* 0x000fca00078e0002 */
[----:B0-----:R-:W-:Y:S01]  /*1640*/  STG.E desc[UR6][R2.64], R9 ;  /* 0x0000000902007986 */ /* 0x001fe2000c101906 */
[----:B------:R-:W-:Y:S06]  /*1650*/  BAR.SYNC.DEFER_BLOCKING 0x0 ;  /* 0x0000000000007b1d */ /* 0x000fec0000010000 */
[----:B------:R-:W-:Y:S05]  /*1660*/  EXIT ;  /* 0x000000000000794d */ /* 0x000fea0003800000 */
.L_x_1:
[----:B------:R-:W-:-:S00]  /*1670*/  BRA `(.L_x_1) ;  /* 0xfffffffc00fc7947 */ /* 0x000fc0000383ffff */
[----:B------:R-:W-:-:S00]  /*1680*/  NOP ;  /* 0x0000000000007918 */ /* 0x000fc00000000000 */
[----:B------:R-:W-:-:S00]  /*1690*/  NOP ;  /* 0x0000000000007918 */ /* 0x000fc00000000000 */
[----:B------:R-:W-:-:S00]  /*16a0*/  NOP ;  /* 0x0000000000007918 */ /* 0x000fc00000000000 */
[----:B------:R-:W-:-:S00]  /*16b0*/  NOP ;  /* 0x0000000000007918 */ /* 0x000fc00000000000 */
[----:B------:R-:W-:-:S00]  /*16c0*/  NOP ;  /* 0x0000000000007918 */ /* 0x000fc00000000000 */
[----:B------:R-:W-:-:S00]  /*16d0*/  NOP ;  /* 0x0000000000007918 */ /* 0x000fc00000000000 */
[----:B------:R-:W-:-:S00]  /*16e0*/  NOP ;  /* 0x0000000000007918 */ /* 0x000fc00000000000 */
[----:B------:R-:W-:-:S00]  /*16f0*/  NOP ;  /* 0x0000000000007918 */ /* 0x000fc00000000000 */
.L_x_6:


//--------------------- .text._Z17test_gpu_registerPjjj --------------------------
	.section	.text._Z17test_gpu_registerPjjj,"ax",@progbits
	.align	128
        .global         _Z17test_gpu_registerPjjj
        .type           _Z17test_gpu_registerPjjj,@function
        .size           _Z17test_gpu_registerPjjj,(.L_x_7 - _Z17test_gpu_registerPjjj)
        .other          _Z17test_gpu_registerPjjj,@"STO_CUDA_ENTRY STV_DEFAULT"
_Z17test_gpu_registerPjjj:
.text._Z17test_gpu_registerPjjj:
        /* <DEDUP_REMOVED lines=18> */
[----:B-1----:R-:W2:Y:S04]  /*0120*/  LDG.E R6, desc[UR6][R6.64] ;  /* 0x0000000606067981 */ /* 0x002ea8000c1e1900 */
[----:B------:R-:W2:Y:S01]  /*0130*/  LDG.E R9, desc[UR6][R8.64] ;  /* 0x0000000608097981 */ /* 0x000ea2000c1e1900 */
[----:B------:R-:W-:Y:S01]  /*0140*/  UMOV UR4, 0x60 ;  /* 0x0000006000047882 */ /* 0x000fe20000000000 */
[----:B--2---:R-:W-:-:S04]  /*0150*/  IADD3 R0, PT, PT, R6, R9, RZ ;  /* 0x0000000906007210 */ /* 0x004fc80007ffe0ff */
[----:B------:R-:W-:-:S05]  /*0160*/  I2FP.F32.U32 R0, R0 ;  /* 0x0000000000007245 */ /* 0x000fca0000201000 */
[----:B------:R-:W-:-:S04]  /*0170*/  FMUL R0, R0, 0.5 ;  /* 0x3f00000000007820 */ /* 0x000fc80000400000 */
        /* <DEDUP_REMOVED lines=95> */
[----:B------:R-:W-:-:S07]  /*0770*/  FADD R0, R0, R0 ;  /* 0x0000000000007221 */ /* 0x000fce0000000000 */
.L_x_2:
        /* <DEDUP_REMOVED lines=232> */
.L_x_3:
        /* <DEDUP_REMOVED lines=16> */
.L_x_7:


//--------------------- .text._Z15test_gpu_globalPjjj --------------------------
	.section	.text._Z15test_gpu_globalPjjj,"ax",@progbits
	.align	128
        .global         _Z15test_gpu_globalPjjj
        .type           _Z15test_gpu_globalPjjj,@function
        .size           _Z15test_gpu_globalPjjj,(.L_x_8 - _Z15test_gpu_globalPjjj)
        .other          _Z15test_gpu_globalPjjj,@"STO_CUDA_ENTRY STV_DEFAULT"
_Z15test_gpu_globalPjjj:
.text._Z15test_gpu_globalPjjj:
        /* <DEDUP_REMOVED lines=17> */
[--C-:B------:R-:W-:Y:S02]  /*0110*/  IMAD.WIDE.U32 R6, R7, 0x4, R2.reuse ;  /* 0x0000000407067825 */ /* 0x100fe400078e0002 */
[----:B-1----:R-:W2:Y:S02]  /*0120*/  LDG.E R4, desc[UR6][R4.64] ;  /* 0x0000000604047981 */ /* 0x002ea4000c1e1900 */
[----:B------:R-:W-:Y:S02]  /*0130*/  IMAD.WIDE.U32 R2, R9, 0x4, R2 ;  /* 0x0000000409027825 */ /* 0x000fe400078e0002 */
[----:B------:R-:W2:Y:S04]  /*0140*/  LDG.E R7, desc[UR6][R6.64] ;  /* 0x0000000606077981 */ /* 0x000ea8000c1e1900 */
[----:B------:R-:W3:Y:S01]  /*0150*/  LDG.E R0, desc[UR6][R2.64] ;  /* 0x0000000602007981 */ /* 0x000ee2000c1e1900 */
[----:B--2---:R-:W-:-:S02]  /*0160*/  IADD3 R8, PT, PT, R4, R7, RZ ;  /* 0x0000000704087210 */ /* 0x004fc40007ffe0ff */
[----:B---3--:R-:W-:Y:S02]  /*0170*/  I2FP.F32.U32 R0, R0 ;  /* 0x0000000000007245 */ /* 0x008fe40000201000 */
[----:B------:R-:W-:-:S05]  /*0180*/  I2FP.F32.U32 R9, R8 ;  /* 0x0000000800097245 */ /* 0x000fca0000201000 */
[----:B------:R-:W-:-:S04]  /*0190*/  FFMA R9, R9, 0.5, R0 ;  /* 0x3f00000009097823 */ /* 0x000fc80000000000 */
        /* <DEDUP_REMOVED lines=94> */
[----:B------:R-:W-:-:S03]  /*0780*/  UMOV UR4, 0x60 ;  /* 0x0000006000047882 */ /* 0x000fc60000000000 */
[----:B------:R-:W-:-:S07]  /*0790*/  FADD R5, R0, R9 ;  /* 0x0000000900057221 */ /* 0x000fce0000000000 */
.L_x_4:
        /* <DEDUP_REMOVED lines=227> */
[----:B------:R-:W0:Y:S02]  /*15d0*/  F2I.U32.TRUNC.NTZ R5, R5 ;  /* 0x0000000500057305 */ /* 0x000e24000020f000 */
[----:B0-----:R-:W-:Y:S01]  /*15e0*/  STG.E desc[UR6][R2.64], R5 ;  /* 0x0000000502007986 */ /* 0x001fe2000c101906 */
[----:B------:R-:W-:Y:S06]  /*15f0*/  BAR.SYNC.DEFER_BLOCKING 0x0 ;  /* 0x0000000000007b1d */ /* 0x000fec0000010000 */
[----:B------:R-:W-:Y:S05]  /*1600*/  EXIT ;  /* 0x000000000000794d */ /* 0x000fea0003800000 */
.L_x_5:
        /* <DEDUP_REMOVED lines=15> */
.L_x_8:


//--------------------- .nv.shared._Z15test_gpu_sharedPjjj --------------------------
	.section	.nv.shared._Z15test_gpu_sharedPjjj,"aw",@nobits
	.sectionflags	@""
	.align	4
.nv.shared._Z15test_gpu_sharedPjjj:
	.zero		33792


//--------------------- .nv.shared.reserved.0     --------------------------
	.section	.nv.shared.reserved.0,"aw",@nobits
	.weak		__nv_reservedSMEM_offset_0_alias
	.size		__nv_reservedSMEM_offset_0_alias, 0, 64
	.other		__nv_reservedSMEM_offset_0_alias,@"STO_CUDA_RESERVED_SHARED STV_DEFAULT"
__nv_reservedSMEM_offset_0_alias:
	.zero		0
	.zero		64


//--------------------- .nv.constant0._Z15test_gpu_sharedPjjj --------------------------
	.section	.nv.constant0._Z15test_gpu_sharedPjjj,"a",@progbits
	.sectionflags	@""
	.align	4
.nv.constant0._Z15test_gpu_sharedPjjj:
	.zero		912


//--------------------- .nv.constant0._Z17test_gpu_registerPjjj --------------------------
	.section	.nv.constant0._Z17test_gpu_registerPjjj,"a",@progbits
	.sectionflags	@""
	.align	4
.nv.constant0._Z17test_gpu_registerPjjj:
	.zero		912


//--------------------- .nv.constant0._Z15test_gpu_globalPjjj --------------------------
	.section	.nv.constant0._Z15test_gpu_globalPjjj,"a",@progbits
	.sectionflags	@""
	.align	4
.nv.constant0._Z15test_gpu_globalPjjj:
	.zero		912


//--------------------- SYMBOLS --------------------------

	.type		.nv.reservedSmem.offset0,@object
	.size		.nv.reservedSmem.offset0,0x4
	.type		.nv.reservedSmem.cap,@object
	.size		.nv.reservedSmem.cap,0x4
